	.headerflags	@"EF_CUDA_TEXMODE_UNIFIED EF_CUDA_64BIT_ADDRESS EF_CUDA_ACCELERATORS EF_CUDA_SM90 EF_CUDA_VIRTUAL_SM(EF_CUDA_SM90)"
	.elftype	@"ET_EXEC"


//--------------------- .nv.info                  --------------------------
	.section	.nv.info,"",@"SHT_CUDA_INFO"
	.align	4


	//----- nvinfo : EIATTR_REGCOUNT
	.align		4
        /*0000*/ 	.byte	0x04, 0x2f
        /*0002*/ 	.short	(.L_1 - .L_0)
	.align		4
.L_0:
        /*0004*/ 	.word	index@(triton_poi_fused_cat_16)
        /*0008*/ 	.word	0x00000010


	//----- nvinfo : EIATTR_MIN_STACK_SIZE
	.align		4
.L_1:
        /*000c*/ 	.byte	0x04, 0x12
        /*000e*/ 	.short	(.L_3 - .L_2)
	.align		4
.L_2:
        /*0010*/ 	.word	index@(triton_poi_fused_cat_16)
        /*0014*/ 	.word	0x00000000


	//----- nvinfo : EIATTR_FRAME_SIZE
	.align		4
.L_3:
        /*0018*/ 	.byte	0x04, 0x11
        /*001a*/ 	.short	(.L_5 - .L_4)
	.align		4
.L_4:
        /*001c*/ 	.word	index@(triton_poi_fused_cat_16)
        /*0020*/ 	.word	0x00000000


	//----- nvinfo : EIATTR_MIN_STACK_SIZE
	.align		4
.L_5:
        /*0024*/ 	.byte	0x04, 0x12
        /*0026*/ 	.short	(.L_7 - .L_6)
	.align		4
.L_6:
        /*0028*/ 	.word	index@(triton_poi_fused_cat_16)
        /*002c*/ 	.word	0x00000000
.L_7:


//--------------------- .nv.info.triton_poi_fused_cat_16 --------------------------
	.section	.nv.info.triton_poi_fused_cat_16,"",@"SHT_CUDA_INFO"
	.sectionflags	@""
	.align	4


	//----- nvinfo : EIATTR_CUDA_API_VERSION
	.align		4
        /*0000*/ 	.byte	0x04, 0x37
        /*0002*/ 	.short	(.L_9 - .L_8)
.L_8:
        /*0004*/ 	.word	0x0000007c


	//----- nvinfo : EIATTR_KPARAM_INFO
	.align		4
.L_9:
        /*0008*/ 	.byte	0x04, 0x17
        /*000a*/ 	.short	(.L_11 - .L_10)
.L_10:
        /*000c*/ 	.word	0x00000000
        /*0010*/ 	.short	0x0003
        /*0012*/ 	.short	0x0018
        /*0014*/ 	.byte	0x00, 0xf0, 0x11, 0x00


	//----- nvinfo : EIATTR_KPARAM_INFO
	.align		4
.L_11:
        /*0018*/ 	.byte	0x04, 0x17
        /*001a*/ 	.short	(.L_13 - .L_12)
.L_12:
        /*001c*/ 	.word	0x00000000
        /*0020*/ 	.short	0x0002
        /*0022*/ 	.short	0x0010
        /*0024*/ 	.byte	0x00, 0xf4, 0x21, 0x00


	//----- nvinfo : EIATTR_KPARAM_INFO
	.align		4
.L_13:
        /*0028*/ 	.byte	0x04, 0x17
        /*002a*/ 	.short	(.L_15 - .L_14)
.L_14:
        /*002c*/ 	.word	0x00000000
        /*0030*/ 	.short	0x0001
        /*0032*/ 	.short	0x0008
        /*0034*/ 	.byte	0x00, 0xf4, 0x21, 0x00


	//----- nvinfo : EIATTR_KPARAM_INFO
	.align		4
.L_15:
        /*0038*/ 	.byte	0x04, 0x17
        /*003a*/ 	.short	(.L_17 - .L_16)
.L_16:
        /*003c*/ 	.word	0x00000000
        /*0040*/ 	.short	0x0000
        /*0042*/ 	.short	0x0000
        /*0044*/ 	.byte	0x00, 0xf4, 0x21, 0x00


	//----- nvinfo : EIATTR_SPARSE_MMA_MASK
	.align		4
.L_17:
        /*0048*/ 	.byte	0x03, 0x50
        /*004a*/ 	.short	0x0000


	//----- nvinfo : EIATTR_MAXREG_COUNT
	.align		4
        /*004c*/ 	.byte	0x03, 0x1b
        /*004e*/ 	.short	0x00ff


	//----- nvinfo : EIATTR_EXIT_INSTR_OFFSETS
	.align		4
        /*0050*/ 	.byte	0x04, 0x1c
        /*0052*/ 	.short	(.L_19 - .L_18)


	//   ....[0]....
.L_18:
        /*0054*/ 	.word	0x00000260


	//   ....[1]....
        /*0058*/ 	.word	0x00000280


	//----- nvinfo : EIATTR_REQNTID
	.align		4
.L_19:
        /*005c*/ 	.byte	0x04, 0x10
        /*005e*/ 	.short	(.L_21 - .L_20)
.L_20:
        /*0060*/ 	.word	0x00000080
        /*0064*/ 	.word	0x00000001
        /*0068*/ 	.word	0x00000001


	//----- nvinfo : EIATTR_CBANK_PARAM_SIZE
	.align		4
.L_21:
        /*006c*/ 	.byte	0x03, 0x19
        /*006e*/ 	.short	0x001c


	//----- nvinfo : EIATTR_PARAM_CBANK
	.align		4
        /*0070*/ 	.byte	0x04, 0x0a
        /*0072*/ 	.short	(.L_23 - .L_22)
	.align		4
.L_22:
        /*0074*/ 	.word	index@(.nv.constant0.triton_poi_fused_cat_16)
        /*0078*/ 	.short	0x0210
        /*007a*/ 	.short	0x001c


	//----- nvinfo : EIATTR_SW_WAR
	.align		4
.L_23:
        /*007c*/ 	.byte	0x04, 0x36
        /*007e*/ 	.short	(.L_25 - .L_24)
.L_24:
        /*0080*/ 	.word	0x00000008
.L_25:


//--------------------- .nv.callgraph             --------------------------
	.section	.nv.callgraph,"",@"SHT_CUDA_CALLGRAPH"
	.align	4
	.sectionentsize	8
	.align		4
        /*0000*/ 	.word	0x00000000
	.align		4
        /*0004*/ 	.word	0xffffffff
	.align		4
        /*0008*/ 	.word	0x00000000
	.align		4
        /*000c*/ 	.word	0xfffffffe
	.align		4
        /*0010*/ 	.word	0x00000000
	.align		4
        /*0014*/ 	.word	0xfffffffd
	.align		4
        /*0018*/ 	.word	0x00000000
	.align		4
        /*001c*/ 	.word	0xfffffffc


//--------------------- .text.triton_poi_fused_cat_16 --------------------------
	.section	.text.triton_poi_fused_cat_16,"ax",@progbits
	.align	128
        .global         triton_poi_fused_cat_16
        .type           triton_poi_fused_cat_16,@function
        .size           triton_poi_fused_cat_16,(.L_x_1 - triton_poi_fused_cat_16)
        .other          triton_poi_fused_cat_16,@"STO_CUDA_ENTRY STV_DEFAULT"
triton_poi_fused_cat_16:
.text.triton_poi_fused_cat_16:
[----:B------:R-:W0:Y:S02]  /*0000*/  LDC R1, c[0x0][0x28] ;  /* 0x00000a00ff017b82 */ /* 0x000e240000000800 */
[----:B------:R-:W1:Y:S01]  /*0010*/  S2R R0, SR_TID.X ;  /* 0x0000000000007919 */ /* 0x000e620000002100 */
[----:B------:R-:W-:Y:S01]  /*0020*/  CS2R R8, SRZ ;  /* 0x0000000000087805 */ /* 0x000fe2000001ff00 */
[----:B------:R-:W-:Y:S01]  /*0030*/  ULDC.64 UR4, c[0x0][0x208] ;  /* 0x0000820000047ab9 */ /* 0x000fe20000000a00 */
[----:B------:R-:W2:Y:S01]  /*0040*/  S2R R3, SR_CTAID.X ;  /* 0x0000000000037919 */ /* 0x000ea20000002500 */
[----:B-1----:R-:W-:Y:S02]  /*0050*/  LOP3.LUT R0, R0, 0x7f, RZ, 0xc0, !PT ;  /* 0x0000007f00007812 */ /* 0x002fe400078ec0ff */
[----:B--2---:R-:W-:-:S03]  /*0060*/  SHF.R.S32.HI R2, RZ, 0x18, R3 ;  /* 0x00000018ff027819 */ /* 0x004fc60000011403 */
[----:B------:R-:W-:Y:S01]  /*0070*/  IMAD R0, R3, 0x80, R0 ;  /* 0x0000008003007824 */ /* 0x000fe200078e0200 */
[----:B------:R-:W-:-:S04]  /*0080*/  SGXT R3, R2, 0x1 ;  /* 0x000000010203781a */ /* 0x000fc80000000200 */
[----:B------:R-:W-:Y:S02]  /*0090*/  ISETP.GE.AND P1, PT, R0, 0x100, PT ;  /* 0x000001000000780c */ /* 0x000fe40003f26270 */
[----:B------:R-:W-:Y:S02]  /*00a0*/  LEA.HI R4, R3, R0, RZ, 0x2 ;  /* 0x0000000003047211 */ /* 0x000fe400078f10ff */
[----:B------:R-:W1:Y:S02]  /*00b0*/  LDC.64 R2, c[0x0][0x210] ;  /* 0x00008400ff027b82 */ /* 0x000e640000000a00 */
[----:B------:R-:W-:Y:S02]  /*00c0*/  SHF.R.S32.HI R5, RZ, 0x2, R4 ;  /* 0x00000002ff057819 */ /* 0x000fe40000011404 */
[----:B------:R-:W-:Y:S02]  /*00d0*/  LOP3.LUT R7, R4, 0xfffffffc, RZ, 0xc0, !PT ;  /* 0xfffffffc04077812 */ /* 0x000fe400078ec0ff */
[----:B------:R-:W-:-:S03]  /*00e0*/  LEA.HI R6, R5, R5, RZ, 0x2 ;  /* 0x0000000505067211 */ /* 0x000fc600078f10ff */
[----:B------:R-:W-:Y:S01]  /*00f0*/  IMAD.IADD R7, R0, 0x1, -R7 ;  /* 0x0000000100077824 */ /* 0x000fe200078e0a07 */
[----:B------:R-:W-:-:S03]  /*0100*/  LOP3.LUT R6, R6, 0xfffffffc, RZ, 0xc0, !PT ;  /* 0xfffffffc06067812 */ /* 0x000fc600078ec0ff */
[----:B------:R-:W-:Y:S02]  /*0110*/  VIADD R4, R7, 0x2 ;  /* 0x0000000207047836 */ /* 0x000fe40000000000 */
[----:B------:R-:W-:-:S04]  /*0120*/  IMAD.IADD R6, R5, 0x1, -R6 ;  /* 0x0000000105067824 */ /* 0x000fc800078e0a06 */
[C---:B------:R-:W-:Y:S02]  /*0130*/  VIADD R5, R6.reuse, 0x1 ;  /* 0x0000000106057836 */ /* 0x040fe40000000000 */
[----:B------:R-:W-:-:S03]  /*0140*/  VIADD R6, R6, 0x2 ;  /* 0x0000000206067836 */ /* 0x000fc60000000000 */
[----:B------:R-:W-:Y:S01]  /*0150*/  LOP3.LUT R4, R5, R4, RZ, 0xfc, !PT ;  /* 0x0000000405047212 */ /* 0x000fe200078efcff */
[----:B------:R-:W-:Y:S01]  /*0160*/  VIADD R5, R0, 0x6 ;  /* 0x0000000600057836 */ /* 0x000fe20000000000 */
[----:B------:R-:W-:Y:S02]  /*0170*/  ISETP.GE.U32.AND P0, PT, R6, 0x4, PT ;  /* 0x000000040600780c */ /* 0x000fe40003f06070 */
[----:B------:R-:W-:Y:S01]  /*0180*/  ISETP.LT.U32.AND P2, PT, R4, 0x4, !P1 ;  /* 0x000000040400780c */ /* 0x000fe20004f41070 */
[----:B-1----:R-:W-:Y:S01]  /*0190*/  IMAD.WIDE R2, R5, 0x4, R2 ;  /* 0x0000000405027825 */ /* 0x002fe200078e0202 */
[----:B------:R-:W-:Y:S01]  /*01a0*/  ISETP.GT.AND P0, PT, R7, 0x1, !P0 ;  /* 0x000000010700780c */ /* 0x000fe20004704270 */
[----:B------:R-:W1:Y:S03]  /*01b0*/  LDC.64 R4, c[0x0][0x218] ;  /* 0x00008600ff047b82 */ /* 0x000e660000000a00 */
[----:B------:R-:W-:-:S05]  /*01c0*/  ISETP.LT.AND P0, PT, R0, 0x100, P0 ;  /* 0x000001000000780c */ /* 0x000fca0000701270 */
[----:B------:R-:W2:Y:S02]  /*01d0*/  LDC.64 R6, c[0x0][0x220] ;  /* 0x00008800ff067b82 */ /* 0x000ea40000000a00 */
[----:B------:R-:W3:Y:S06]  /*01e0*/  @P2 LDG.E R8, desc[UR4][R2.64] ;  /* 0x0000000402082981 */ /* 0x000eec000c1e1900 */
[----:B------:R-:W4:Y:S01]  /*01f0*/  @P0 LDG.E R9, desc[UR4][R2.64] ;  /* 0x0000000402090981 */ /* 0x000f22000c1e1900 */
[----:B------:R-:W-:-:S04]  /*0200*/  IMAD R11, R0, 0x19, RZ ;  /* 0x00000019000b7824 */ /* 0x000fc800078e02ff */
[----:B-1----:R-:W-:-:S04]  /*0210*/  IMAD.WIDE R4, R11, 0x4, R4 ;  /* 0x000000040b047825 */ /* 0x002fc800078e0204 */
[----:B--2---:R-:W-:Y:S01]  /*0220*/  IMAD.WIDE R6, R11, 0x4, R6 ;  /* 0x000000040b067825 */ /* 0x004fe200078e0206 */
[----:B---3--:R-:W-:-:S05]  /*0230*/  SEL R13, R8, 0xc61c4000, P2 ;  /* 0xc61c4000080d7807 */ /* 0x008fca0001000000 */
[----:B------:R1:W-:Y:S01]  /*0240*/  @!P1 STG.E desc[UR4][R4.64], R13 ;  /* 0x0000000d04009986 */ /* 0x0003e2000c101904 */
[----:B----4-:R-:W-:Y:S01]  /*0250*/  SEL R9, R9, 0xc61c4000, P0 ;  /* 0xc61c400009097807 */ /* 0x010fe20000000000 */
[----:B------:R-:W-:Y:S06]  /*0260*/  @P1 EXIT ;  /* 0x000000000000194d */ /* 0x000fec0003800000 */
[----:B------:R-:W-:Y:S01]  /*0270*/  STG.E desc[UR4][R6.64], R9 ;  /* 0x0000000906007986 */ /* 0x000fe2000c101904 */
[----:B------:R-:W-:Y:S05]  /*0280*/  EXIT ;  /* 0x000000000000794d */ /* 0x000fea0003800000 */
.L_x_0:
[----:B------:R-:W-:-:S00]  /*0290*/  BRA `(.L_x_0) ;  /* 0xfffffffc00fc7947 */ /* 0x000fc0000383ffff */
[----:B------:R-:W-:-:S00]  /*02a0*/  NOP ;  /* 0x0000000000007918 */ /* 0x000fc00000000000 */
        /* <DEDUP_REMOVED lines=13> */
.L_x_1:


//--------------------- .nv.constant0.triton_poi_fused_cat_16 --------------------------
	.section	.nv.constant0.triton_poi_fused_cat_16,"a",@progbits
	.sectionflags	@""
	.align	4
.nv.constant0.triton_poi_fused_cat_16:
	.zero		556
